//
// Generated by NVIDIA NVVM Compiler
//
// Compiler Build ID: CL-36424714
// Cuda compilation tools, release 13.0, V13.0.88
// Based on NVVM 20.0.0
//

.version 9.0
.target sm_100
.address_size 64

	// .globl	_Z4initPd
.extern .func  (.param .b32 func_retval0) vprintf
(
	.param .b64 vprintf_param_0,
	.param .b64 vprintf_param_1
)
;
.global .align 1 .b8 $str[39] = {72, 101, 108, 108, 111, 32, 102, 114, 111, 109, 32, 115, 105, 110, 32, 37, 102, 44, 32, 99, 111, 115, 32, 37, 102, 44, 32, 116, 104, 114, 101, 97, 100, 121, 32, 37, 100, 10};
.global .align 4 .b8 __cudart_i2opi_f[24] = {65, 144, 67, 60, 153, 149, 98, 219, 192, 221, 52, 245, 209, 87, 39, 252, 41, 21, 68, 78, 110, 131, 249, 162};

.visible .entry _Z4initPd(
	.param .u64 .ptr .align 1 _Z4initPd_param_0
)
{
	.local .align 8 .b8 	__local_depot0[56];
	.reg .b64 	%SP;
	.reg .b64 	%SPL;
	.reg .pred 	%p<38>;
	.reg .b32 	%r<191>;
	.reg .b32 	%f<124>;
	.reg .b64 	%rd<101>;
	.reg .b64 	%fd<14>;

	mov.u64 	%SPL, __local_depot0;
	cvta.local.u64 	%SP, %SPL;
	ld.param.u64 	%rd37, [_Z4initPd_param_0];
	add.u64 	%rd1, %SPL, 0;
	mov.u32 	%r1, %tid.x;
	mov.u32 	%r2, %tid.y;
	cvt.rn.f32.u32 	%f1, %r1;
	mul.f32 	%f28, %f1, 0f3F22F983;
	cvt.rni.s32.f32 	%r174, %f28;
	cvt.rn.f32.s32 	%f29, %r174;
	fma.rn.f32 	%f30, %f29, 0fBFC90FDA, %f1;
	fma.rn.f32 	%f31, %f29, 0fB3A22168, %f30;
	fma.rn.f32 	%f119, %f29, 0fA7C234C5, %f31;
	abs.f32 	%f3, %f1;
	setp.ltu.f32 	%p1, %f3, 0f47CE4780;
	@%p1 bra 	$L__BB0_8;
	setp.neu.f32 	%p2, %f3, 0f7F800000;
	@%p2 bra 	$L__BB0_3;
	mov.f32 	%f34, 0f00000000;
	mul.rn.f32 	%f119, %f1, %f34;
	mov.b32 	%r174, 0;
	bra.uni 	$L__BB0_8;
$L__BB0_3:
	mov.b32 	%r4, %f1;
	shl.b32 	%r73, %r4, 8;
	or.b32  	%r5, %r73, -2147483648;
	mov.b64 	%rd88, 0;
	mov.b32 	%r171, 0;
	mov.u64 	%rd86, __cudart_i2opi_f;
	mov.u64 	%rd87, %rd1;
$L__BB0_4:
	.pragma "nounroll";
	ld.global.nc.u32 	%r74, [%rd86];
	mad.wide.u32 	%rd41, %r74, %r5, %rd88;
	shr.u64 	%rd88, %rd41, 32;
	st.local.u32 	[%rd87], %rd41;
	add.s32 	%r171, %r171, 1;
	add.s64 	%rd87, %rd87, 4;
	add.s64 	%rd86, %rd86, 4;
	setp.ne.s32 	%p3, %r171, 6;
	@%p3 bra 	$L__BB0_4;
	shr.u32 	%r75, %r4, 23;
	st.local.u32 	[%rd1+24], %rd88;
	and.b32  	%r8, %r75, 31;
	add.s32 	%r76, %r75, -128;
	shr.u32 	%r77, %r76, 5;
	mul.wide.u32 	%rd42, %r77, 4;
	sub.s64 	%rd8, %rd1, %rd42;
	ld.local.u32 	%r172, [%rd8+24];
	ld.local.u32 	%r173, [%rd8+20];
	setp.eq.s32 	%p4, %r8, 0;
	@%p4 bra 	$L__BB0_7;
	shf.l.wrap.b32 	%r172, %r173, %r172, %r8;
	ld.local.u32 	%r78, [%rd8+16];
	shf.l.wrap.b32 	%r173, %r78, %r173, %r8;
$L__BB0_7:
	shr.u32 	%r79, %r172, 30;
	shf.l.wrap.b32 	%r80, %r173, %r172, 2;
	shl.b32 	%r81, %r173, 2;
	shr.u32 	%r82, %r80, 31;
	add.s32 	%r174, %r82, %r79;
	shr.s32 	%r83, %r80, 31;
	xor.b32  	%r84, %r83, %r80;
	xor.b32  	%r85, %r83, %r81;
	cvt.u64.u32 	%rd43, %r84;
	shl.b64 	%rd44, %rd43, 32;
	cvt.u64.u32 	%rd45, %r85;
	or.b64  	%rd46, %rd44, %rd45;
	cvt.rn.f64.s64 	%fd1, %rd46;
	mul.f64 	%fd2, %fd1, 0d3BF921FB54442D19;
	cvt.rn.f32.f64 	%f32, %fd2;
	neg.f32 	%f33, %f32;
	setp.lt.s32 	%p5, %r80, 0;
	selp.f32 	%f119, %f33, %f32, %p5;
$L__BB0_8:
	mul.rn.f32 	%f35, %f119, %f119;
	and.b32  	%r87, %r174, 1;
	setp.eq.b32 	%p6, %r87, 1;
	selp.f32 	%f36, 0f3F800000, %f119, %p6;
	fma.rn.f32 	%f37, %f35, %f36, 0f00000000;
	fma.rn.f32 	%f38, %f35, 0f37CBAC00, 0fBAB607ED;
	selp.f32 	%f39, %f38, 0fB94D4153, %p6;
	selp.f32 	%f40, 0f3D2AAABB, 0f3C0885E4, %p6;
	fma.rn.f32 	%f41, %f39, %f35, %f40;
	selp.f32 	%f42, 0fBEFFFFFF, 0fBE2AAAA8, %p6;
	fma.rn.f32 	%f43, %f41, %f35, %f42;
	fma.rn.f32 	%f44, %f43, %f37, %f36;
	and.b32  	%r88, %r174, 2;
	setp.eq.s32 	%p7, %r88, 0;
	mov.f32 	%f45, 0f00000000;
	sub.f32 	%f46, %f45, %f44;
	selp.f32 	%f7, %f44, %f46, %p7;
	sub.s32 	%r17, %r1, %r2;
	cvt.rn.f32.s32 	%f8, %r17;
	mul.f32 	%f47, %f8, 0f3F22F983;
	cvt.rni.s32.f32 	%r190, %f47;
	cvt.rn.f32.s32 	%f48, %r190;
	fma.rn.f32 	%f49, %f48, 0fBFC90FDA, %f8;
	fma.rn.f32 	%f50, %f48, 0fB3A22168, %f49;
	fma.rn.f32 	%f123, %f48, 0fA7C234C5, %f50;
	abs.f32 	%f10, %f8;
	setp.ltu.f32 	%p8, %f10, 0f47CE4780;
	mov.u32 	%r178, %r190;
	mov.f32 	%f120, %f123;
	@%p8 bra 	$L__BB0_16;
	setp.neu.f32 	%p9, %f10, 0f7F800000;
	@%p9 bra 	$L__BB0_11;
	mov.f32 	%f53, 0f00000000;
	mul.rn.f32 	%f120, %f8, %f53;
	mov.b32 	%r178, 0;
	bra.uni 	$L__BB0_16;
$L__BB0_11:
	mov.b32 	%r19, %f8;
	shl.b32 	%r90, %r19, 8;
	or.b32  	%r20, %r90, -2147483648;
	mov.b64 	%rd91, 0;
	mov.b32 	%r175, 0;
	mov.u64 	%rd89, __cudart_i2opi_f;
	mov.u64 	%rd90, %rd1;
$L__BB0_12:
	.pragma "nounroll";
	ld.global.nc.u32 	%r91, [%rd89];
	mad.wide.u32 	%rd49, %r91, %r20, %rd91;
	shr.u64 	%rd91, %rd49, 32;
	st.local.u32 	[%rd90], %rd49;
	add.s32 	%r175, %r175, 1;
	add.s64 	%rd90, %rd90, 4;
	add.s64 	%rd89, %rd89, 4;
	setp.ne.s32 	%p10, %r175, 6;
	@%p10 bra 	$L__BB0_12;
	shr.u32 	%r92, %r19, 23;
	st.local.u32 	[%rd1+24], %rd91;
	and.b32  	%r23, %r92, 31;
	and.b32  	%r93, %r92, 224;
	add.s32 	%r94, %r93, -128;
	shr.u32 	%r95, %r94, 5;
	mul.wide.u32 	%rd50, %r95, 4;
	sub.s64 	%rd15, %rd1, %rd50;
	ld.local.u32 	%r176, [%rd15+24];
	ld.local.u32 	%r177, [%rd15+20];
	setp.eq.s32 	%p11, %r23, 0;
	@%p11 bra 	$L__BB0_15;
	shf.l.wrap.b32 	%r176, %r177, %r176, %r23;
	ld.local.u32 	%r96, [%rd15+16];
	shf.l.wrap.b32 	%r177, %r96, %r177, %r23;
$L__BB0_15:
	shr.u32 	%r97, %r176, 30;
	shf.l.wrap.b32 	%r98, %r177, %r176, 2;
	shl.b32 	%r99, %r177, 2;
	shr.u32 	%r100, %r98, 31;
	add.s32 	%r101, %r100, %r97;
	neg.s32 	%r102, %r101;
	setp.lt.s32 	%p12, %r17, 0;
	selp.b32 	%r178, %r102, %r101, %p12;
	xor.b32  	%r103, %r98, %r19;
	shr.s32 	%r104, %r98, 31;
	xor.b32  	%r105, %r104, %r98;
	xor.b32  	%r106, %r104, %r99;
	cvt.u64.u32 	%rd51, %r105;
	shl.b64 	%rd52, %rd51, 32;
	cvt.u64.u32 	%rd53, %r106;
	or.b64  	%rd54, %rd52, %rd53;
	cvt.rn.f64.s64 	%fd3, %rd54;
	mul.f64 	%fd4, %fd3, 0d3BF921FB54442D19;
	cvt.rn.f32.f64 	%f51, %fd4;
	neg.f32 	%f52, %f51;
	setp.lt.s32 	%p13, %r103, 0;
	selp.f32 	%f120, %f52, %f51, %p13;
$L__BB0_16:
	add.u64 	%rd55, %SP, 32;
	add.u64 	%rd56, %SPL, 32;
	add.s32 	%r108, %r178, 1;
	mul.rn.f32 	%f54, %f120, %f120;
	and.b32  	%r109, %r178, 1;
	setp.eq.b32 	%p14, %r109, 1;
	selp.f32 	%f55, %f120, 0f3F800000, %p14;
	fma.rn.f32 	%f56, %f54, %f55, 0f00000000;
	fma.rn.f32 	%f57, %f54, 0f37CBAC00, 0fBAB607ED;
	selp.f32 	%f58, 0fB94D4153, %f57, %p14;
	selp.f32 	%f59, 0f3C0885E4, 0f3D2AAABB, %p14;
	fma.rn.f32 	%f60, %f58, %f54, %f59;
	selp.f32 	%f61, 0fBE2AAAA8, 0fBEFFFFFF, %p14;
	fma.rn.f32 	%f62, %f60, %f54, %f61;
	fma.rn.f32 	%f63, %f62, %f56, %f55;
	and.b32  	%r110, %r108, 2;
	setp.eq.s32 	%p15, %r110, 0;
	mov.f32 	%f64, 0f00000000;
	sub.f32 	%f65, %f64, %f63;
	selp.f32 	%f66, %f63, %f65, %p15;
	cvt.f64.f32 	%fd5, %f66;
	mad.lo.s32 	%r111, %r1, %r1, %r2;
	cvt.f64.f32 	%fd6, %f7;
	st.local.f64 	[%rd56], %fd6;
	st.local.f64 	[%rd56+8], %fd5;
	st.local.u32 	[%rd56+16], %r111;
	mov.u64 	%rd57, $str;
	cvta.global.u64 	%rd58, %rd57;
	{ // callseq 0, 0
	.param .b64 param0;
	st.param.b64 	[param0], %rd58;
	.param .b64 param1;
	st.param.b64 	[param1], %rd55;
	.param .b32 retval0;
	call.uni (retval0), 
	vprintf, 
	(
	param0, 
	param1
	);
	ld.param.b32 	%r112, [retval0];
	} // callseq 0
	cvt.rn.f32.u32 	%f14, %r111;
	mul.f32 	%f67, %f14, 0f3F22F983;
	cvt.rni.s32.f32 	%r186, %f67;
	cvt.rn.f32.s32 	%f68, %r186;
	fma.rn.f32 	%f69, %f68, 0fBFC90FDA, %f14;
	fma.rn.f32 	%f70, %f68, 0fB3A22168, %f69;
	fma.rn.f32 	%f122, %f68, 0fA7C234C5, %f70;
	abs.f32 	%f16, %f14;
	setp.ltu.f32 	%p16, %f16, 0f47CE4780;
	mov.u32 	%r182, %r186;
	mov.f32 	%f121, %f122;
	@%p16 bra 	$L__BB0_24;
	setp.neu.f32 	%p17, %f16, 0f7F800000;
	@%p17 bra 	$L__BB0_19;
	mov.f32 	%f73, 0f00000000;
	mul.rn.f32 	%f121, %f14, %f73;
	mov.b32 	%r182, 0;
	bra.uni 	$L__BB0_24;
$L__BB0_19:
	mov.b32 	%r33, %f14;
	shl.b32 	%r115, %r33, 8;
	or.b32  	%r34, %r115, -2147483648;
	mov.b64 	%rd94, 0;
	mov.b32 	%r179, 0;
	mov.u64 	%rd92, __cudart_i2opi_f;
	mov.u64 	%rd93, %rd1;
$L__BB0_20:
	.pragma "nounroll";
	ld.global.nc.u32 	%r116, [%rd92];
	mad.wide.u32 	%rd61, %r116, %r34, %rd94;
	shr.u64 	%rd94, %rd61, 32;
	st.local.u32 	[%rd93], %rd61;
	add.s32 	%r179, %r179, 1;
	add.s64 	%rd93, %rd93, 4;
	add.s64 	%rd92, %rd92, 4;
	setp.ne.s32 	%p18, %r179, 6;
	@%p18 bra 	$L__BB0_20;
	shr.u32 	%r117, %r33, 23;
	st.local.u32 	[%rd1+24], %rd94;
	and.b32  	%r37, %r117, 31;
	add.s32 	%r118, %r117, -128;
	shr.u32 	%r119, %r118, 5;
	mul.wide.u32 	%rd62, %r119, 4;
	sub.s64 	%rd22, %rd1, %rd62;
	ld.local.u32 	%r180, [%rd22+24];
	ld.local.u32 	%r181, [%rd22+20];
	setp.eq.s32 	%p19, %r37, 0;
	@%p19 bra 	$L__BB0_23;
	shf.l.wrap.b32 	%r180, %r181, %r180, %r37;
	ld.local.u32 	%r120, [%rd22+16];
	shf.l.wrap.b32 	%r181, %r120, %r181, %r37;
$L__BB0_23:
	shr.u32 	%r121, %r180, 30;
	shf.l.wrap.b32 	%r122, %r181, %r180, 2;
	shl.b32 	%r123, %r181, 2;
	shr.u32 	%r124, %r122, 31;
	add.s32 	%r182, %r124, %r121;
	shr.s32 	%r125, %r122, 31;
	xor.b32  	%r126, %r125, %r122;
	xor.b32  	%r127, %r125, %r123;
	cvt.u64.u32 	%rd63, %r126;
	shl.b64 	%rd64, %rd63, 32;
	cvt.u64.u32 	%rd65, %r127;
	or.b64  	%rd66, %rd64, %rd65;
	cvt.rn.f64.s64 	%fd7, %rd66;
	mul.f64 	%fd8, %fd7, 0d3BF921FB54442D19;
	cvt.rn.f32.f64 	%f71, %fd8;
	neg.f32 	%f72, %f71;
	setp.lt.s32 	%p20, %r122, 0;
	selp.f32 	%f121, %f72, %f71, %p20;
$L__BB0_24:
	setp.ltu.f32 	%p21, %f16, 0f47CE4780;
	mul.rn.f32 	%f74, %f121, %f121;
	and.b32  	%r129, %r182, 1;
	setp.eq.b32 	%p22, %r129, 1;
	selp.f32 	%f75, 0f3F800000, %f121, %p22;
	fma.rn.f32 	%f76, %f74, %f75, 0f00000000;
	fma.rn.f32 	%f77, %f74, 0f37CBAC00, 0fBAB607ED;
	selp.f32 	%f78, %f77, 0fB94D4153, %p22;
	selp.f32 	%f79, 0f3D2AAABB, 0f3C0885E4, %p22;
	fma.rn.f32 	%f80, %f78, %f74, %f79;
	selp.f32 	%f81, 0fBEFFFFFF, 0fBE2AAAA8, %p22;
	fma.rn.f32 	%f82, %f80, %f74, %f81;
	fma.rn.f32 	%f83, %f82, %f76, %f75;
	and.b32  	%r130, %r182, 2;
	setp.eq.s32 	%p23, %r130, 0;
	mov.f32 	%f84, 0f00000000;
	sub.f32 	%f85, %f84, %f83;
	selp.f32 	%f20, %f83, %f85, %p23;
	@%p21 bra 	$L__BB0_32;
	setp.neu.f32 	%p24, %f16, 0f7F800000;
	@%p24 bra 	$L__BB0_27;
	mov.f32 	%f88, 0f00000000;
	mul.rn.f32 	%f122, %f14, %f88;
	mov.b32 	%r186, 0;
	bra.uni 	$L__BB0_32;
$L__BB0_27:
	mov.b32 	%r46, %f14;
	shl.b32 	%r132, %r46, 8;
	or.b32  	%r47, %r132, -2147483648;
	mov.b64 	%rd97, 0;
	mov.b32 	%r183, 0;
	mov.u64 	%rd95, __cudart_i2opi_f;
	mov.u64 	%rd96, %rd1;
$L__BB0_28:
	.pragma "nounroll";
	ld.global.nc.u32 	%r133, [%rd95];
	mad.wide.u32 	%rd69, %r133, %r47, %rd97;
	shr.u64 	%rd97, %rd69, 32;
	st.local.u32 	[%rd96], %rd69;
	add.s32 	%r183, %r183, 1;
	add.s64 	%rd96, %rd96, 4;
	add.s64 	%rd95, %rd95, 4;
	setp.ne.s32 	%p25, %r183, 6;
	@%p25 bra 	$L__BB0_28;
	shr.u32 	%r134, %r46, 23;
	st.local.u32 	[%rd1+24], %rd97;
	and.b32  	%r50, %r134, 31;
	add.s32 	%r135, %r134, -128;
	shr.u32 	%r136, %r135, 5;
	mul.wide.u32 	%rd70, %r136, 4;
	sub.s64 	%rd29, %rd1, %rd70;
	ld.local.u32 	%r184, [%rd29+24];
	ld.local.u32 	%r185, [%rd29+20];
	setp.eq.s32 	%p26, %r50, 0;
	@%p26 bra 	$L__BB0_31;
	shf.l.wrap.b32 	%r184, %r185, %r184, %r50;
	ld.local.u32 	%r137, [%rd29+16];
	shf.l.wrap.b32 	%r185, %r137, %r185, %r50;
$L__BB0_31:
	shr.u32 	%r138, %r184, 30;
	shf.l.wrap.b32 	%r139, %r185, %r184, 2;
	shl.b32 	%r140, %r185, 2;
	shr.u32 	%r141, %r139, 31;
	add.s32 	%r186, %r141, %r138;
	shr.s32 	%r142, %r139, 31;
	xor.b32  	%r143, %r142, %r139;
	xor.b32  	%r144, %r142, %r140;
	cvt.u64.u32 	%rd71, %r143;
	shl.b64 	%rd72, %rd71, 32;
	cvt.u64.u32 	%rd73, %r144;
	or.b64  	%rd74, %rd72, %rd73;
	cvt.rn.f64.s64 	%fd9, %rd74;
	mul.f64 	%fd10, %fd9, 0d3BF921FB54442D19;
	cvt.rn.f32.f64 	%f86, %fd10;
	neg.f32 	%f87, %f86;
	setp.lt.s32 	%p27, %r139, 0;
	selp.f32 	%f122, %f87, %f86, %p27;
$L__BB0_32:
	setp.ltu.f32 	%p28, %f10, 0f47CE4780;
	mul.rn.f32 	%f89, %f122, %f122;
	and.b32  	%r146, %r186, 1;
	setp.eq.b32 	%p29, %r146, 1;
	selp.f32 	%f90, 0f3F800000, %f122, %p29;
	fma.rn.f32 	%f91, %f89, %f90, 0f00000000;
	fma.rn.f32 	%f92, %f89, 0f37CBAC00, 0fBAB607ED;
	selp.f32 	%f93, %f92, 0fB94D4153, %p29;
	selp.f32 	%f94, 0f3D2AAABB, 0f3C0885E4, %p29;
	fma.rn.f32 	%f95, %f93, %f89, %f94;
	selp.f32 	%f96, 0fBEFFFFFF, 0fBE2AAAA8, %p29;
	fma.rn.f32 	%f97, %f95, %f89, %f96;
	fma.rn.f32 	%f98, %f97, %f91, %f90;
	and.b32  	%r147, %r186, 2;
	setp.eq.s32 	%p30, %r147, 0;
	mov.f32 	%f99, 0f00000000;
	sub.f32 	%f100, %f99, %f98;
	selp.f32 	%f101, %f98, %f100, %p30;
	mul.f32 	%f24, %f20, %f101;
	@%p28 bra 	$L__BB0_40;
	setp.neu.f32 	%p31, %f10, 0f7F800000;
	@%p31 bra 	$L__BB0_35;
	mov.f32 	%f104, 0f00000000;
	mul.rn.f32 	%f123, %f8, %f104;
	mov.b32 	%r190, 0;
	bra.uni 	$L__BB0_40;
$L__BB0_35:
	mov.b32 	%r59, %f8;
	shl.b32 	%r149, %r59, 8;
	or.b32  	%r60, %r149, -2147483648;
	mov.b64 	%rd100, 0;
	mov.b32 	%r187, 0;
	mov.u64 	%rd98, __cudart_i2opi_f;
	mov.u64 	%rd99, %rd1;
$L__BB0_36:
	.pragma "nounroll";
	ld.global.nc.u32 	%r150, [%rd98];
	mad.wide.u32 	%rd77, %r150, %r60, %rd100;
	shr.u64 	%rd100, %rd77, 32;
	st.local.u32 	[%rd99], %rd77;
	add.s32 	%r187, %r187, 1;
	add.s64 	%rd99, %rd99, 4;
	add.s64 	%rd98, %rd98, 4;
	setp.ne.s32 	%p32, %r187, 6;
	@%p32 bra 	$L__BB0_36;
	shr.u32 	%r151, %r59, 23;
	st.local.u32 	[%rd1+24], %rd100;
	and.b32  	%r63, %r151, 31;
	and.b32  	%r152, %r151, 224;
	add.s32 	%r153, %r152, -128;
	shr.u32 	%r154, %r153, 5;
	mul.wide.u32 	%rd78, %r154, 4;
	sub.s64 	%rd36, %rd1, %rd78;
	ld.local.u32 	%r188, [%rd36+24];
	ld.local.u32 	%r189, [%rd36+20];
	setp.eq.s32 	%p33, %r63, 0;
	@%p33 bra 	$L__BB0_39;
	shf.l.wrap.b32 	%r188, %r189, %r188, %r63;
	ld.local.u32 	%r155, [%rd36+16];
	shf.l.wrap.b32 	%r189, %r155, %r189, %r63;
$L__BB0_39:
	shr.u32 	%r156, %r188, 30;
	shf.l.wrap.b32 	%r157, %r189, %r188, 2;
	shl.b32 	%r158, %r189, 2;
	shr.u32 	%r159, %r157, 31;
	add.s32 	%r160, %r159, %r156;
	neg.s32 	%r161, %r160;
	setp.lt.s32 	%p34, %r17, 0;
	selp.b32 	%r190, %r161, %r160, %p34;
	xor.b32  	%r162, %r157, %r59;
	shr.s32 	%r163, %r157, 31;
	xor.b32  	%r164, %r163, %r157;
	xor.b32  	%r165, %r163, %r158;
	cvt.u64.u32 	%rd79, %r164;
	shl.b64 	%rd80, %rd79, 32;
	cvt.u64.u32 	%rd81, %r165;
	or.b64  	%rd82, %rd80, %rd81;
	cvt.rn.f64.s64 	%fd11, %rd82;
	mul.f64 	%fd12, %fd11, 0d3BF921FB54442D19;
	cvt.rn.f32.f64 	%f102, %fd12;
	neg.f32 	%f103, %f102;
	setp.lt.s32 	%p35, %r162, 0;
	selp.f32 	%f123, %f103, %f102, %p35;
$L__BB0_40:
	cvta.to.global.u64 	%rd83, %rd37;
	add.s32 	%r167, %r190, 1;
	mul.rn.f32 	%f105, %f123, %f123;
	and.b32  	%r168, %r190, 1;
	setp.eq.b32 	%p36, %r168, 1;
	selp.f32 	%f106, %f123, 0f3F800000, %p36;
	fma.rn.f32 	%f107, %f105, %f106, 0f00000000;
	fma.rn.f32 	%f108, %f105, 0f37CBAC00, 0fBAB607ED;
	selp.f32 	%f109, 0fB94D4153, %f108, %p36;
	selp.f32 	%f110, 0f3C0885E4, 0f3D2AAABB, %p36;
	fma.rn.f32 	%f111, %f109, %f105, %f110;
	selp.f32 	%f112, 0fBE2AAAA8, 0fBEFFFFFF, %p36;
	fma.rn.f32 	%f113, %f111, %f105, %f112;
	fma.rn.f32 	%f114, %f113, %f107, %f106;
	and.b32  	%r169, %r167, 2;
	setp.eq.s32 	%p37, %r169, 0;
	mov.f32 	%f115, 0f00000000;
	sub.f32 	%f116, %f115, %f114;
	selp.f32 	%f117, %f114, %f116, %p37;
	add.f32 	%f118, %f24, %f117;
	cvt.f64.f32 	%fd13, %f118;
	mad.lo.s32 	%r170, %r1, 5, %r2;
	mul.wide.u32 	%rd84, %r170, 8;
	add.s64 	%rd85, %rd83, %rd84;
	st.global.f64 	[%rd85], %fd13;
	bar.sync 	0;
	ret;

}


// ===== COMPILED SASS (sm_100) =====

	.target	sm_100

	.elftype	@"ET_EXEC"


//--------------------- .note.nv.tkinfo           --------------------------
	.section	.note.nv.tkinfo,"",@"SHT_NOTE"
	.sectionflags	@"SHF_NOTE_NV_TKINFO"
	.tkinfo
        /*0018*/ 	.word	0x00000002
        /*0030*/ 	.string	""
        /*0030*/ 	.string	"ptxas"
        /*0030*/ 	.string	"Cuda compilation tools, release 13.0, V13.0.88"
        /*0030*/ 	.string	"Build cuda_13.0.r13.0/compiler.36424714_0"
        /*0030*/ 	.string	"-arch sm_100 -m 64 "



//--------------------- .note.nv.cuinfo           --------------------------
	.section	.note.nv.cuinfo,"",@"SHT_NOTE"
	.sectionflags	@"SHF_NOTE_NV_CUINFO"
        /*0018*/ 	.short	0x0002
        /*001a*/ 	.short	0x0064
        /*001c*/ 	.short	0x0082
	.zero		2


//--------------------- .nv.info                  --------------------------
	.section	.nv.info,"",@"SHT_CUDA_INFO"
	.align	4


	//----- nvinfo : EIATTR_REGCOUNT
	.align		4
        /*0000*/ 	.byte	0x04, 0x2f
        /*0002*/ 	.short	(.L_3 - .L_2)
	.align		4
.L_2:
        /*0004*/ 	.word	index@(_Z4initPd)
        /*0008*/ 	.word	0x0000001b


	//----- nvinfo : EIATTR_FRAME_SIZE
	.align		4
.L_3:
        /*000c*/ 	.byte	0x04, 0x11
        /*000e*/ 	.short	(.L_5 - .L_4)
	.align		4
.L_4:
        /*0010*/ 	.word	index@(_Z4initPd)
        /*0014*/ 	.word	0x00000038


	//----- nvinfo : EIATTR_MIN_STACK_SIZE
	.align		4
.L_5:
        /*0018*/ 	.byte	0x04, 0x12
        /*001a*/ 	.short	(.L_7 - .L_6)
	.align		4
.L_6:
        /*001c*/ 	.word	index@(_Z4initPd)
        /*0020*/ 	.word	0x00000038
.L_7:


//--------------------- .nv.compat                --------------------------
	.section	.nv.compat,"",@"SHT_CUDA_COMPAT_INFO"
	.align	4
        /*0000*/ 	.byte	0x02, 0x09, 0x00, 0x00, 0x02, 0x02, 0x01, 0x00, 0x02, 0x05, 0x05, 0x00, 0x03, 0x07, 0x01, 0x01
        /*0010*/ 	.byte	0x02, 0x03, 0x00, 0x00, 0x02, 0x06, 0x01, 0x00, 0x04, 0x0b, 0x08, 0x00, 0x01, 0x00, 0x00, 0x00
        /*0020*/ 	.byte	0x00, 0x00, 0x00, 0x00


//--------------------- .nv.info._Z4initPd        --------------------------
	.section	.nv.info._Z4initPd,"",@"SHT_CUDA_INFO"
	.sectionflags	@""
	.align	4


	//----- nvinfo : EIATTR_CUDA_API_VERSION
	.align		4
        /*0000*/ 	.byte	0x04, 0x37
        /*0002*/ 	.short	(.L_9 - .L_8)
.L_8:
        /*0004*/ 	.word	0x00000082


	//----- nvinfo : EIATTR_KPARAM_INFO
	.align		4
.L_9:
        /*0008*/ 	.byte	0x04, 0x17
        /*000a*/ 	.short	(.L_11 - .L_10)
.L_10:
        /*000c*/ 	.word	0x00000000
        /*0010*/ 	.short	0x0000
        /*0012*/ 	.short	0x0000
        /*0014*/ 	.byte	0x00, 0xf5, 0x21, 0x00


	//----- nvinfo : EIATTR_SPARSE_MMA_MASK
	.align		4
.L_11:
        /*0018*/ 	.byte	0x03, 0x50
        /*001a*/ 	.short	0x0000


	//----- nvinfo : EIATTR_MAXREG_COUNT
	.align		4
        /*001c*/ 	.byte	0x03, 0x1b
        /*001e*/ 	.short	0x00ff


	//----- nvinfo : EIATTR_NUM_BARRIERS
	.align		4
        /*0020*/ 	.byte	0x02, 0x4c
        /*0022*/ 	.byte	0x01
	.zero		1


	//----- nvinfo : EIATTR_EXTERNS
	.align		4
        /*0024*/ 	.byte	0x04, 0x0f
        /*0026*/ 	.short	(.L_13 - .L_12)


	//   ....[0]....
	.align		4
.L_12:
        /*0028*/ 	.word	index@(vprintf)


	//----- nvinfo : EIATTR_MERCURY_ISA_VERSION
	.align		4
.L_13:
        /*002c*/ 	.byte	0x03, 0x5f
        /*002e*/ 	.short	0x0101


	//----- nvinfo : EIATTR_VRC_CTA_INIT_COUNT
	.align		4
        /*0030*/ 	.byte	0x02, 0x4a
	.zero		1
	.zero		1


	//----- nvinfo : EIATTR_SYSCALL_OFFSETS
	.align		4
        /*0034*/ 	.byte	0x04, 0x46
        /*0036*/ 	.short	(.L_15 - .L_14)


	//   ....[0]....
.L_14:
        /*0038*/ 	.word	0x00000b80


	//----- nvinfo : EIATTR_EXIT_INSTR_OFFSETS
	.align		4
.L_15:
        /*003c*/ 	.byte	0x04, 0x1c
        /*003e*/ 	.short	(.L_17 - .L_16)


	//   ....[0]....
.L_16:
        /*0040*/ 	.word	0x00001a50


	//----- nvinfo : EIATTR_CRS_STACK_SIZE
	.align		4
.L_17:
        /*0044*/ 	.byte	0x04, 0x1e
        /*0046*/ 	.short	(.L_19 - .L_18)
.L_18:
        /*0048*/ 	.word	0x00000000


	//----- nvinfo : EIATTR_CBANK_PARAM_SIZE
	.align		4
.L_19:
        /*004c*/ 	.byte	0x03, 0x19
        /*004e*/ 	.short	0x0008


	//----- nvinfo : EIATTR_PARAM_CBANK
	.align		4
        /*0050*/ 	.byte	0x04, 0x0a
        /*0052*/ 	.short	(.L_21 - .L_20)
	.align		4
.L_20:
        /*0054*/ 	.word	index@(.nv.constant0._Z4initPd)
        /*0058*/ 	.short	0x0380
        /*005a*/ 	.short	0x0008


	//----- nvinfo : EIATTR_SW_WAR
	.align		4
.L_21:
        /*005c*/ 	.byte	0x04, 0x36
        /*005e*/ 	.short	(.L_23 - .L_22)
.L_22:
        /*0060*/ 	.word	0x00000008
.L_23:


//--------------------- .nv.callgraph             --------------------------
	.section	.nv.callgraph,"",@"SHT_CUDA_CALLGRAPH"
	.align	4
	.sectionentsize	8
	.align		4
        /*0000*/ 	.word	0x00000000
	.align		4
        /*0004*/ 	.word	0xffffffff
	.align		4
        /*0008*/ 	.word	index@(_Z4initPd)
	.align		4
        /*000c*/ 	.word	index@(vprintf)
	.align		4
        /*0010*/ 	.word	0x00000000
	.align		4
        /*0014*/ 	.word	0xfffffffe
	.align		4
        /*0018*/ 	.word	0x00000000
	.align		4
        /*001c*/ 	.word	0xfffffffd
	.align		4
        /*0020*/ 	.word	0x00000000
	.align		4
        /*0024*/ 	.word	0xfffffffc


//--------------------- .nv.constant4             --------------------------
	.section	.nv.constant4,"a",@progbits
	.align	8
	.align		8
.nv.constant4:
        /*0000*/ 	.dword	vprintf
	.align		8
        /*0008*/ 	.dword	$str
	.align		8
        /*0010*/ 	.dword	__cudart_i2opi_f


//--------------------- .text._Z4initPd           --------------------------
	.section	.text._Z4initPd,"ax",@progbits
	.align	128
        .global         _Z4initPd
        .type           _Z4initPd,@function
        .size           _Z4initPd,(.L_x_20 - _Z4initPd)
        .other          _Z4initPd,@"STO_CUDA_ENTRY STV_DEFAULT"
_Z4initPd:
.text._Z4initPd:
[----:B------:R-:W0:Y:S01]  /*0000*/  LDC R1, c[0x0][0x37c] ;  /* 0x0000df00ff017b82 */ /* 0x000e220000000800 */
[----:B------:R-:W1:Y:S07]  /*0010*/  S2R R17, SR_TID.X ;  /* 0x0000000000117919 */ /* 0x000e6e0000002100 */
[----:B------:R-:W2:Y:S01]  /*0020*/  LDC R6, c[0x0][0x2f8] ;  /* 0x0000be00ff067b82 */ /* 0x000ea20000000800 */
[----:B------:R-:W3:Y:S01]  /*0030*/  LDCU.64 UR36, c[0x0][0x358] ;  /* 0x00006b00ff2477ac */ /* 0x000ee20008000a00 */
[----:B------:R-:W-:Y:S01]  /*0040*/  BSSY.RECONVERGENT B0, `(.L_x_0) ;  /* 0x000003e000007945 */ /* 0x000fe20003800200 */
[----:B------:R-:W4:Y:S01]  /*0050*/  S2R R18, SR_TID.Y ;  /* 0x0000000000127919 */ /* 0x000f220000002200 */
[----:B0-----:R-:W-:Y:S01]  /*0060*/  VIADD R1, R1, 0xffffffc8 ;  /* 0xffffffc801017836 */ /* 0x001fe20000000000 */
[----:B------:R-:W0:Y:S01]  /*0070*/  LDCU UR6, c[0x0][0x2fc] ;  /* 0x00005f80ff0677ac */ /* 0x000e220008000800 */
[----:B-1----:R-:W-:-:S04]  /*0080*/  I2FP.F32.U32 R7, R17 ;  /* 0x0000001100077245 */ /* 0x002fc80000201000 */
[C---:B------:R-:W-:Y:S01]  /*0090*/  FSETP.GE.AND P0, PT, |R7|.reuse, 105615, PT ;  /* 0x47ce47800700780b */ /* 0x040fe20003f06200 */
[----:B------:R-:W-:-:S04]  /*00a0*/  FMUL R0, R7, 0.63661974668502807617 ;  /* 0x3f22f98307007820 */ /* 0x000fc80000400000 */
[----:B------:R-:W1:Y:S02]  /*00b0*/  F2I.NTZ R8, R0 ;  /* 0x0000000000087305 */ /* 0x000e640000203100 */
[----:B-1----:R-:W-:-:S05]  /*00c0*/  I2FP.F32.S32 R2, R8 ;  /* 0x0000000800027245 */ /* 0x002fca0000201400 */
[----:B------:R-:W-:-:S04]  /*00d0*/  FFMA R3, R2, -1.5707962512969970703, R7 ;  /* 0xbfc90fda02037823 */ /* 0x000fc80000000007 */
[----:B------:R-:W-:-:S04]  /*00e0*/  FFMA R3, R2, -7.5497894158615963534e-08, R3 ;  /* 0xb3a2216802037823 */ /* 0x000fc80000000003 */
[----:B------:R-:W-:Y:S01]  /*00f0*/  FFMA R3, R2, -5.3903029534742383927e-15, R3 ;  /* 0xa7c234c502037823 */ /* 0x000fe20000000003 */
[----:B0-234-:R-:W-:Y:S06]  /*0100*/  @!P0 BRA `(.L_x_1) ;  /* 0x0000000000c48947 */ /* 0x01dfec0003800000 */
[----:B------:R-:W-:-:S13]  /*0110*/  FSETP.NEU.AND P0, PT, |R7|, +INF , PT ;  /* 0x7f8000000700780b */ /* 0x000fda0003f0d200 */
[----:B------:R-:W-:Y:S01]  /*0120*/  @!P0 FMUL R3, RZ, R7 ;  /* 0x00000007ff038220 */ /* 0x000fe20000400000 */
[----:B------:R-:W-:Y:S01]  /*0130*/  @!P0 IMAD.MOV.U32 R8, RZ, RZ, RZ ;  /* 0x000000ffff088224 */ /* 0x000fe200078e00ff */
[----:B------:R-:W-:Y:S06]  /*0140*/  @!P0 BRA `(.L_x_1) ;  /* 0x0000000000b48947 */ /* 0x000fec0003800000 */
[----:B------:R-:W-:Y:S01]  /*0150*/  IMAD.SHL.U32 R2, R7, 0x100, RZ ;  /* 0x0000010007027824 */ /* 0x000fe200078e00ff */
[----:B------:R-:W0:Y:S01]  /*0160*/  LDCU.64 UR8, c[0x4][0x10] ;  /* 0x01000200ff0877ac */ /* 0x000e220008000a00 */
[----:B------:R-:W-:Y:S02]  /*0170*/  IMAD.MOV.U32 R8, RZ, RZ, RZ ;  /* 0x000000ffff087224 */ /* 0x000fe400078e00ff */
[----:B------:R-:W-:Y:S01]  /*0180*/  IMAD.MOV.U32 R0, RZ, RZ, R1 ;  /* 0x000000ffff007224 */ /* 0x000fe200078e0001 */
[----:B------:R-:W-:Y:S01]  /*0190*/  LOP3.LUT R9, R2, 0x80000000, RZ, 0xfc, !PT ;  /* 0x8000000002097812 */ /* 0x000fe200078efcff */
[----:B------:R-:W-:Y:S01]  /*01a0*/  UMOV UR5, URZ ;  /* 0x000000ff00057c82 */ /* 0x000fe20008000000 */
[----:B------:R-:W-:-:S05]  /*01b0*/  UMOV UR4, URZ ;  /* 0x000000ff00047c82 */ /* 0x000fca0008000000 */
.L_x_2:
[----:B0-----:R-:W-:Y:S02]  /*01c0*/  IMAD.U32 R4, RZ, RZ, UR8 ;  /* 0x00000008ff047e24 */ /* 0x001fe4000f8e00ff */
[----:B------:R-:W-:-:S05]  /*01d0*/  IMAD.U32 R5, RZ, RZ, UR9 ;  /* 0x00000009ff057e24 */ /* 0x000fca000f8e00ff */
[----:B------:R-:W2:Y:S01]  /*01e0*/  LDG.E.CONSTANT R2, desc[UR36][R4.64] ;  /* 0x0000002404027981 */ /* 0x000ea2000c1e9900 */
[----:B------:R-:W-:Y:S02]  /*01f0*/  UIADD3 UR8, UP0, UPT, UR8, 0x4, URZ ;  /* 0x0000000408087890 */ /* 0x000fe4000ff1e0ff */
[----:B------:R-:W-:Y:S02]  /*0200*/  UIADD3 UR4, UPT, UPT, UR4, 0x1, URZ ;  /* 0x0000000104047890 */ /* 0x000fe4000fffe0ff */
[----:B------:R-:W-:Y:S02]  /*0210*/  UIADD3.X UR9, UPT, UPT, URZ, UR9, URZ, UP0, !UPT ;  /* 0x00000009ff097290 */ /* 0x000fe400087fe4ff */
[----:B------:R-:W-:Y:S01]  /*0220*/  UISETP.NE.AND UP0, UPT, UR4, 0x6, UPT ;  /* 0x000000060400788c */ /* 0x000fe2000bf05270 */
[----:B--2---:R-:W-:-:S03]  /*0230*/  IMAD.WIDE.U32 R2, R2, R9, RZ ;  /* 0x0000000902027225 */ /* 0x004fc600078e00ff */
[----:B------:R-:W-:-:S04]  /*0240*/  IADD3 R11, P0, PT, R2, R8, RZ ;  /* 0x00000008020b7210 */ /* 0x000fc80007f1e0ff */
[----:B------:R-:W-:Y:S01]  /*0250*/  IADD3.X R8, PT, PT, R3, UR5, RZ, P0, !PT ;  /* 0x0000000503087c10 */ /* 0x000fe200087fe4ff */
[----:B------:R0:W-:Y:S02]  /*0260*/  STL [R0], R11 ;  /* 0x0000000b00007387 */ /* 0x0001e40000100800 */
[----:B0-----:R-:W-:Y:S01]  /*0270*/  VIADD R0, R0, 0x4 ;  /* 0x0000000400007836 */ /* 0x001fe20000000000 */
[----:B------:R-:W-:Y:S06]  /*0280*/  BRA.U UP0, `(.L_x_2) ;  /* 0xfffffffd00cc7547 */ /* 0x000fec000b83ffff */
[----:B------:R-:W-:Y:S01]  /*0290*/  SHF.R.U32.HI R7, RZ, 0x17, R7 ;  /* 0x00000017ff077819 */ /* 0x000fe20000011607 */
[----:B------:R0:W-:Y:S04]  /*02a0*/  STL [R1+0x18], R8 ;  /* 0x0000180801007387 */ /* 0x0001e80000100800 */
[C---:B------:R-:W-:Y:S01]  /*02b0*/  VIADD R0, R7.reuse, 0xffffff80 ;  /* 0xffffff8007007836 */ /* 0x040fe20000000000 */
[----:B------:R-:W-:-:S04]  /*02c0*/  LOP3.LUT P0, R7, R7, 0x1f, RZ, 0xc0, !PT ;  /* 0x0000001f07077812 */ /* 0x000fc8000780c0ff */
[----:B------:R-:W-:-:S05]  /*02d0*/  SHF.R.U32.HI R0, RZ, 0x5, R0 ;  /* 0x00000005ff007819 */ /* 0x000fca0000011600 */
[----:B------:R-:W-:-:S05]  /*02e0*/  IMAD R9, R0, -0x4, R1 ;  /* 0xfffffffc00097824 */ /* 0x000fca00078e0201 */
[----:B------:R-:W2:Y:S04]  /*02f0*/  LDL R0, [R9+0x18] ;  /* 0x0000180009007983 */ /* 0x000ea80000100800 */
[----:B------:R-:W2:Y:S04]  /*0300*/  LDL R3, [R9+0x14] ;  /* 0x0000140009037983 */ /* 0x000ea80000100800 */
[----:B------:R-:W3:Y:S01]  /*0310*/  @P0 LDL R2, [R9+0x10] ;  /* 0x0000100009020983 */ /* 0x000ee20000100800 */
[----:B------:R-:W-:Y:S01]  /*0320*/  UMOV UR4, 0x54442d19 ;  /* 0x54442d1900047882 */ /* 0x000fe20000000000 */
[----:B------:R-:W-:Y:S01]  /*0330*/  UMOV UR5, 0x3bf921fb ;  /* 0x3bf921fb00057882 */ /* 0x000fe20000000000 */
[----:B--2---:R-:W-:-:S02]  /*0340*/  @P0 SHF.L.W.U32.HI R0, R3, R7, R0 ;  /* 0x0000000703000219 */ /* 0x004fc40000010e00 */
[----:B---3--:R-:W-:-:S04]  /*0350*/  @P0 SHF.L.W.U32.HI R3, R2, R7, R3 ;  /* 0x0000000702030219 */ /* 0x008fc80000010e03 */
[C---:B------:R-:W-:Y:S01]  /*0360*/  SHF.L.W.U32.HI R2, R3.reuse, 0x2, R0 ;  /* 0x0000000203027819 */ /* 0x040fe20000010e00 */
[----:B------:R-:W-:-:S03]  /*0370*/  IMAD.SHL.U32 R3, R3, 0x4, RZ ;  /* 0x0000000403037824 */ /* 0x000fc600078e00ff */
[----:B------:R-:W-:Y:S02]  /*0380*/  SHF.R.S32.HI R4, RZ, 0x1f, R2 ;  /* 0x0000001fff047819 */ /* 0x000fe40000011402 */
[----:B------:R-:W-:Y:S02]  /*0390*/  ISETP.GE.AND P0, PT, R2, RZ, PT ;  /* 0x000000ff0200720c */ /* 0x000fe40003f06270 */
[C---:B------:R-:W-:Y:S02]  /*03a0*/  LOP3.LUT R10, R4.reuse, R3, RZ, 0x3c, !PT ;  /* 0x00000003040a7212 */ /* 0x040fe400078e3cff */
[----:B------:R-:W-:Y:S02]  /*03b0*/  LOP3.LUT R11, R4, R2, RZ, 0x3c, !PT ;  /* 0x00000002040b7212 */ /* 0x000fe400078e3cff */
[----:B------:R-:W-:-:S04]  /*03c0*/  SHF.R.U32.HI R3, RZ, 0x1e, R0 ;  /* 0x0000001eff037819 */ /* 0x000fc80000011600 */
[----:B------:R-:W1:Y:S01]  /*03d0*/  I2F.F64.S64 R10, R10 ;  /* 0x0000000a000a7312 */ /* 0x000e620000301c00 */
[----:B0-----:R-:W-:Y:S01]  /*03e0*/  LEA.HI R8, R2, R3, RZ, 0x1 ;  /* 0x0000000302087211 */ /* 0x001fe200078f08ff */
[----:B-1----:R-:W-:-:S10]  /*03f0*/  DMUL R4, R10, UR4 ;  /* 0x000000040a047c28 */ /* 0x002fd40008000000 */
[----:B------:R-:W0:Y:S02]  /*0400*/  F2F.F32.F64 R4, R4 ;  /* 0x0000000400047310 */ /* 0x000e240000301000 */
[----:B0-----:R-:W-:-:S07]  /*0410*/  FSEL R3, -R4, R4, !P0 ;  /* 0x0000000404037208 */ /* 0x001fce0004000100 */
.L_x_1:
[----:B------:R-:W-:Y:S05]  /*0420*/  BSYNC.RECONVERGENT B0 ;  /* 0x0000000000007941 */ /* 0x000fea0003800200 */
.L_x_0:
[----:B------:R-:W-:Y:S02]  /*0430*/  IMAD.IADD R23, R17, 0x1, -R18 ;  /* 0x0000000111177824 */ /* 0x000fe400078e0a12 */
[----:B------:R-:W-:Y:S01]  /*0440*/  FMUL R4, R3, R3 ;  /* 0x0000000303047220 */ /* 0x000fe20000400000 */
[----:B------:R-:W-:Y:S01]  /*0450*/  IMAD.MOV.U32 R7, RZ, RZ, 0x37cbac00 ;  /* 0x37cbac00ff077424 */ /* 0x000fe200078e00ff */
[----:B------:R-:W-:Y:S01]  /*0460*/  LOP3.LUT R0, R8, 0x1, RZ, 0xc0, !PT ;  /* 0x0000000108007812 */ /* 0x000fe200078ec0ff */
[----:B------:R-:W-:Y:S01]  /*0470*/  IMAD.MOV.U32 R9, RZ, RZ, 0x3d2aaabb ;  /* 0x3d2aaabbff097424 */ /* 0x000fe200078e00ff */
[----:B------:R-:W-:Y:S01]  /*0480*/  I2FP.F32.S32 R19, R23 ;  /* 0x0000001700137245 */ /* 0x000fe20000201400 */
[----:B------:R-:W-:Y:S01]  /*0490*/  FFMA R5, R4, R7, -0.0013887860113754868507 ;  /* 0xbab607ed04057423 */ /* 0x000fe20000000007 */
[----:B------:R-:W-:Y:S01]  /*04a0*/  ISETP.NE.U32.AND P0, PT, R0, 0x1, PT ;  /* 0x000000010000780c */ /* 0x000fe20003f05070 */
[----:B------:R-:W-:Y:S01]  /*04b0*/  IMAD.MOV.U32 R11, RZ, RZ, 0x3effffff ;  /* 0x3effffffff0b7424 */ /* 0x000fe200078e00ff */
[C---:B------:R-:W-:Y:S01]  /*04c0*/  FSETP.GE.AND P1, PT, |R19|.reuse, 105615, PT ;  /* 0x47ce47801300780b */ /* 0x040fe20003f26200 */
[----:B------:R-:W-:Y:S01]  /*04d0*/  FMUL R2, R19, 0.63661974668502807617 ;  /* 0x3f22f98313027820 */ /* 0x000fe20000400000 */
[----:B------:R-:W-:Y:S01]  /*04e0*/  FSEL R5, R5, -0.00019574658654164522886, !P0 ;  /* 0xb94d415305057808 */ /* 0x000fe20004000000 */
[----:B------:R-:W-:Y:S01]  /*04f0*/  BSSY.RECONVERGENT B0, `(.L_x_3) ;  /* 0x0000049000007945 */ /* 0x000fe20003800200 */
[----:B------:R-:W-:-:S02]  /*0500*/  FSEL R9, R9, 0.0083327032625675201416, !P0 ;  /* 0x3c0885e409097808 */ /* 0x000fc40004000000 */
[----:B------:R-:W-:Y:S01]  /*0510*/  FSEL R11, -R11, -0.16666662693023681641, !P0 ;  /* 0xbe2aaaa80b0b7808 */ /* 0x000fe20004000100 */
[----:B------:R-:W0:Y:S01]  /*0520*/  F2I.NTZ R2, R2 ;  /* 0x0000000200027305 */ /* 0x000e220000203100 */
[----:B------:R-:W-:Y:S01]  /*0530*/  FSEL R0, R3, 1, P0 ;  /* 0x3f80000003007808 */ /* 0x000fe20000000000 */
[----:B------:R-:W-:Y:S01]  /*0540*/  FFMA R5, R4, R5, R9 ;  /* 0x0000000504057223 */ /* 0x000fe20000000009 */
[----:B------:R-:W-:-:S03]  /*0550*/  LOP3.LUT P0, RZ, R8, 0x2, RZ, 0xc0, !PT ;  /* 0x0000000208ff7812 */ /* 0x000fc6000780c0ff */
[C---:B------:R-:W-:Y:S01]  /*0560*/  FFMA R5, R4.reuse, R5, R11 ;  /* 0x0000000504057223 */ /* 0x040fe2000000000b */
[----:B------:R-:W-:-:S04]  /*0570*/  FFMA R3, R4, R0, RZ ;  /* 0x0000000004037223 */ /* 0x000fc800000000ff */
[----:B------:R-:W-:Y:S01]  /*0580*/  FFMA R10, R3, R5, R0 ;  /* 0x00000005030a7223 */ /* 0x000fe20000000000 */
[----:B0-----:R-:W-:Y:S01]  /*0590*/  I2FP.F32.S32 R22, R2 ;  /* 0x0000000200167245 */ /* 0x001fe20000201400 */
[----:B------:R-:W-:-:S03]  /*05a0*/  IMAD.MOV.U32 R24, RZ, RZ, R2 ;  /* 0x000000ffff187224 */ /* 0x000fc600078e0002 */
[----:B------:R-:W-:Y:S01]  /*05b0*/  @P0 FADD R10, RZ, -R10 ;  /* 0x8000000aff0a0221 */ /* 0x000fe20000000000 */
[----:B------:R-:W-:-:S04]  /*05c0*/  FFMA R9, R22, -1.5707962512969970703, R19 ;  /* 0xbfc90fda16097823 */ /* 0x000fc80000000013 */
[----:B------:R-:W-:-:S04]  /*05d0*/  FFMA R9, R22, -7.5497894158615963534e-08, R9 ;  /* 0xb3a2216816097823 */ /* 0x000fc80000000009 */
[----:B------:R-:W-:-:S04]  /*05e0*/  FFMA R22, R22, -5.3903029534742383927e-15, R9 ;  /* 0xa7c234c516167823 */ /* 0x000fc80000000009 */
[----:B------:R-:W-:Y:S01]  /*05f0*/  IMAD.MOV.U32 R0, RZ, RZ, R22 ;  /* 0x000000ffff007224 */ /* 0x000fe200078e0016 */
[----:B------:R-:W-:Y:S06]  /*0600*/  @!P1 BRA `(.L_x_4) ;  /* 0x0000000000dc9947 */ /* 0x000fec0003800000 */
        /* <DEDUP_REMOVED lines=11> */
.L_x_5:
[----:B0-----:R-:W-:Y:S01]  /*06c0*/  IMAD.U32 R8, RZ, RZ, UR8 ;  /* 0x00000008ff087e24 */ /* 0x001fe2000f8e00ff */
[----:B------:R-:W-:-:S05]  /*06d0*/  MOV R9, UR9 ;  /* 0x0000000900097c02 */ /* 0x000fca0008000f00 */
        /* <DEDUP_REMOVED lines=12> */
[----:B------:R0:W-:Y:S03]  /*07a0*/  STL [R1+0x18], R4 ;  /* 0x0000180401007387 */ /* 0x0001e60000100800 */
[C---:B------:R-:W-:Y:S02]  /*07b0*/  LOP3.LUT R0, R8.reuse, 0xe0, RZ, 0xc0, !PT ;  /* 0x000000e008007812 */ /* 0x040fe400078ec0ff */
[----:B------:R-:W-:-:S03]  /*07c0*/  LOP3.LUT P0, RZ, R8, 0x1f, RZ, 0xc0, !PT ;  /* 0x0000001f08ff7812 */ /* 0x000fc6000780c0ff */
[----:B------:R-:W-:-:S05]  /*07d0*/  VIADD R0, R0, 0xffffff80 ;  /* 0xffffff8000007836 */ /* 0x000fca0000000000 */
[----:B------:R-:W-:-:S05]  /*07e0*/  SHF.R.U32.HI R0, RZ, 0x5, R0 ;  /* 0x00000005ff007819 */ /* 0x000fca0000011600 */
[----:B------:R-:W-:-:S05]  /*07f0*/  IMAD R11, R0, -0x4, R1 ;  /* 0xfffffffc000b7824 */ /* 0x000fca00078e0201 */
[----:B------:R-:W2:Y:S04]  /*0800*/  LDL R3, [R11+0x18] ;  /* 0x000018000b037983 */ /* 0x000ea80000100800 */
[----:B------:R-:W2:Y:S04]  /*0810*/  LDL R2, [R11+0x14] ;  /* 0x000014000b027983 */ /* 0x000ea80000100800 */
[----:B------:R-:W3:Y:S01]  /*0820*/  @P0 LDL R5, [R11+0x10] ;  /* 0x000010000b050983 */ /* 0x000ee20000100800 */
[----:B------:R-:W-:Y:S01]  /*0830*/  LOP3.LUT R0, R8, 0x1f, RZ, 0xc0, !PT ;  /* 0x0000001f08007812 */ /* 0x000fe200078ec0ff */
[----:B------:R-:W-:Y:S01]  /*0840*/  UMOV UR4, 0x54442d19 ;  /* 0x54442d1900047882 */ /* 0x000fe20000000000 */
[----:B------:R-:W-:-:S02]  /*0850*/  UMOV UR5, 0x3bf921fb ;  /* 0x3bf921fb00057882 */ /* 0x000fc40000000000 */
[-C--:B--2---:R-:W-:Y:S02]  /*0860*/  @P0 SHF.L.W.U32.HI R3, R2, R0.reuse, R3 ;  /* 0x0000000002030219 */ /* 0x084fe40000010e03 */
[----:B---3--:R-:W-:Y:S02]  /*0870*/  @P0 SHF.L.W.U32.HI R2, R5, R0, R2 ;  /* 0x0000000005020219 */ /* 0x008fe40000010e02 */
[----:B------:R-:W-:Y:S02]  /*0880*/  ISETP.GE.AND P0, PT, R23, RZ, PT ;  /* 0x000000ff1700720c */ /* 0x000fe40003f06270 */
[C-C-:B------:R-:W-:Y:S01]  /*0890*/  SHF.L.W.U32.HI R0, R2.reuse, 0x2, R3.reuse ;  /* 0x0000000202007819 */ /* 0x140fe20000010e03 */
[----:B------:R-:W-:Y:S01]  /*08a0*/  IMAD.SHL.U32 R2, R2, 0x4, RZ ;  /* 0x0000000402027824 */ /* 0x000fe200078e00ff */
[----:B------:R-:W-:Y:S02]  /*08b0*/  SHF.R.U32.HI R3, RZ, 0x1e, R3 ;  /* 0x0000001eff037819 */ /* 0x000fe40000011603 */
[----:B------:R-:W-:-:S02]  /*08c0*/  SHF.R.S32.HI R5, RZ, 0x1f, R0 ;  /* 0x0000001fff057819 */ /* 0x000fc40000011400 */
[C---:B------:R-:W-:Y:S02]  /*08d0*/  LOP3.LUT R11, R0.reuse, R19, RZ, 0x3c, !PT ;  /* 0x00000013000b7212 */ /* 0x040fe400078e3cff */
[C---:B------:R-:W-:Y:S02]  /*08e0*/  LOP3.LUT R8, R5.reuse, R2, RZ, 0x3c, !PT ;  /* 0x0000000205087212 */ /* 0x040fe400078e3cff */
[----:B------:R-:W-:Y:S02]  /*08f0*/  LOP3.LUT R9, R5, R0, RZ, 0x3c, !PT ;  /* 0x0000000005097212 */ /* 0x000fe400078e3cff */
[----:B------:R-:W-:Y:S02]  /*0900*/  LEA.HI R2, R0, R3, RZ, 0x1 ;  /* 0x0000000300027211 */ /* 0x000fe400078f08ff */
[----:B------:R-:W-:Y:S02]  /*0910*/  ISETP.GE.AND P1, PT, R11, RZ, PT ;  /* 0x000000ff0b00720c */ /* 0x000fe40003f26270 */
[----:B------:R-:W0:Y:S01]  /*0920*/  I2F.F64.S64 R8, R8 ;  /* 0x0000000800087312 */ /* 0x000e220000301c00 */
[----:B------:R-:W-:-:S04]  /*0930*/  IMAD.MOV R0, RZ, RZ, -R2 ;  /* 0x000000ffff007224 */ /* 0x000fc800078e0a02 */
[----:B------:R-:W-:Y:S01]  /*0940*/  @!P0 IMAD.MOV.U32 R2, RZ, RZ, R0 ;  /* 0x000000ffff028224 */ /* 0x000fe200078e0000 */
[----:B0-----:R-:W-:-:S10]  /*0950*/  DMUL R4, R8, UR4 ;  /* 0x0000000408047c28 */ /* 0x001fd40008000000 */
[----:B------:R-:W0:Y:S02]  /*0960*/  F2F.F32.F64 R4, R4 ;  /* 0x0000000400047310 */ /* 0x000e240000301000 */
[----:B0-----:R-:W-:-:S07]  /*0970*/  FSEL R0, -R4, R4, !P1 ;  /* 0x0000000404007208 */ /* 0x001fce0004800100 */
.L_x_4:
[----:B------:R-:W-:Y:S05]  /*0980*/  BSYNC.RECONVERGENT B0 ;  /* 0x0000000000007941 */ /* 0x000fea0003800200 */
.L_x_3:
[----:B------:R-:W-:Y:S01]  /*0990*/  LOP3.LUT R4, R2, 0x1, RZ, 0xc0, !PT ;  /* 0x0000000102047812 */ /* 0x000fe200078ec0ff */
[----:B------:R-:W-:Y:S01]  /*09a0*/  FMUL R3, R0, R0 ;  /* 0x0000000000037220 */ /* 0x000fe20000400000 */
[----:B------:R-:W-:Y:S01]  /*09b0*/  VIADD R8, R2, 0x1 ;  /* 0x0000000102087836 */ /* 0x000fe20000000000 */
[----:B------:R-:W0:Y:S01]  /*09c0*/  F2F.F64.F32 R10, R10 ;  /* 0x0000000a000a7310 */ /* 0x000e220000201800 */
[----:B------:R-:W-:Y:S01]  /*09d0*/  ISETP.NE.U32.AND P0, PT, R4, 0x1, PT ;  /* 0x000000010400780c */ /* 0x000fe20003f05070 */
[----:B------:R-:W-:Y:S01]  /*09e0*/  FFMA R7, R3, R7, -0.0013887860113754868507 ;  /* 0xbab607ed03077423 */ /* 0x000fe20000000007 */
[----:B------:R-:W-:Y:S01]  /*09f0*/  IMAD.MOV.U32 R4, RZ, RZ, 0x3c0885e4 ;  /* 0x3c0885e4ff047424 */ /* 0x000fe200078e00ff */
[----:B------:R-:W-:Y:S01]  /*0a00*/  LOP3.LUT P1, RZ, R8, 0x2, RZ, 0xc0, !PT ;  /* 0x0000000208ff7812 */ /* 0x000fe2000782c0ff */
[----:B------:R-:W-:Y:S01]  /*0a10*/  IMAD.MOV.U32 R5, RZ, RZ, 0x3e2aaaa8 ;  /* 0x3e2aaaa8ff057424 */ /* 0x000fe200078e00ff */
[----:B------:R-:W-:Y:S01]  /*0a20*/  FSEL R0, R0, 1, !P0 ;  /* 0x3f80000000007808 */ /* 0x000fe20004000000 */
[----:B------:R-:W-:Y:S01]  /*0a30*/  IMAD R16, R17, R17, R18 ;  /* 0x0000001111107224 */ /* 0x000fe200078e0212 */
[----:B------:R-:W-:Y:S01]  /*0a40*/  FSEL R2, R7, -0.00019574658654164522886, P0 ;  /* 0xb94d415307027808 */ /* 0x000fe20000000000 */
[----:B------:R-:W1:Y:S01]  /*0a50*/  LDCU.64 UR4, c[0x4][0x8] ;  /* 0x01000100ff0477ac */ /* 0x000e620008000a00 */
[----:B------:R-:W-:-:S02]  /*0a60*/  FSEL R4, R4, 0.041666727513074874878, !P0 ;  /* 0x3d2aaabb04047808 */ /* 0x000fc40004000000 */
[----:B------:R-:W-:Y:S01]  /*0a70*/  FSEL R7, -R5, -0.4999999701976776123, !P0 ;  /* 0xbeffffff05077808 */ /* 0x000fe20004000100 */
[C---:B------:R-:W-:Y:S01]  /*0a80*/  FFMA R5, R3.reuse, R0, RZ ;  /* 0x0000000003057223 */ /* 0x040fe200000000ff */
[----:B------:R2:W-:Y:S01]  /*0a90*/  STL [R1+0x30], R16 ;  /* 0x0000301001007387 */ /* 0x0005e20000100800 */
[----:B------:R-:W-:-:S03]  /*0aa0*/  FFMA R2, R3, R2, R4 ;  /* 0x0000000203027223 */ /* 0x000fc60000000004 */
[----:B0-----:R2:W-:Y:S01]  /*0ab0*/  STL.64 [R1+0x20], R10 ;  /* 0x0000200a01007387 */ /* 0x0015e20000100a00 */
[----:B------:R-:W-:-:S04]  /*0ac0*/  FFMA R2, R3, R2, R7 ;  /* 0x0000000203027223 */ /* 0x000fc80000000007 */
[----:B------:R-:W-:Y:S01]  /*0ad0*/  FFMA R0, R5, R2, R0 ;  /* 0x0000000205007223 */ /* 0x000fe20000000000 */
[----:B------:R-:W-:-:S03]  /*0ae0*/  MOV R2, 0x0 ;  /* 0x0000000000027802 */ /* 0x000fc60000000f00 */
[----:B------:R-:W-:Y:S01]  /*0af0*/  @P1 FADD R0, RZ, -R0 ;  /* 0x80000000ff001221 */ /* 0x000fe20000000000 */
[----:B------:R-:W-:Y:S01]  /*0b00*/  IADD3 R6, P0, P1, R1, 0x20, R6 ;  /* 0x0000002001067810 */ /* 0x000fe2000791e006 */
[----:B-1----:R-:W-:Y:S01]  /*0b10*/  IMAD.U32 R4, RZ, RZ, UR4 ;  /* 0x00000004ff047e24 */ /* 0x002fe2000f8e00ff */
[----:B------:R-:W0:Y:S01]  /*0b20*/  LDC.64 R2, c[0x4][R2] ;  /* 0x0100000002027b82 */ /* 0x000e220000000a00 */
[----:B------:R-:W1:Y:S01]  /*0b30*/  F2F.F64.F32 R8, R0 ;  /* 0x0000000000087310 */ /* 0x000e620000201800 */
[----:B------:R-:W-:Y:S01]  /*0b40*/  IMAD.U32 R5, RZ, RZ, UR5 ;  /* 0x00000005ff057e24 */ /* 0x000fe2000f8e00ff */
[----:B------:R-:W-:Y:S01]  /*0b50*/  IADD3.X R7, PT, PT, RZ, UR6, RZ, P0, P1 ;  /* 0x00000006ff077c10 */ /* 0x000fe200087e24ff */
[----:B-1----:R2:W-:Y:S07]  /*0b60*/  STL.64 [R1+0x28], R8 ;  /* 0x0000280801007387 */ /* 0x0025ee0000100a00 */
[----:B------:R-:W-:-:S07]  /*0b70*/  LEPC R20, `(.L_x_6) ;  /* 0x000000001014794e */ /* 0x000fce0000000000 */
[----:B0-2---:R-:W-:Y:S05]  /*0b80*/  CALL.ABS.NOINC R2 ;  /* 0x0000000002007343 */ /* 0x005fea0003c00000 */
.L_x_6:
[----:B------:R-:W-:Y:S01]  /*0b90*/  I2FP.F32.U32 R16, R16 ;  /* 0x0000001000107245 */ /* 0x000fe20000201000 */
[----:B------:R-:W-:Y:S03]  /*0ba0*/  BSSY.RECONVERGENT B0, `(.L_x_7) ;  /* 0x000003e000007945 */ /* 0x000fe60003800200 */
[C---:B------:R-:W-:Y:S01]  /*0bb0*/  FSETP.GE.AND P0, PT, |R16|.reuse, 105615, PT ;  /* 0x47ce47801000780b */ /* 0x040fe20003f06200 */
[----:B------:R-:W-:-:S06]  /*0bc0*/  FMUL R0, R16, 0.63661974668502807617 ;  /* 0x3f22f98310007820 */ /* 0x000fcc0000400000 */
[----:B------:R-:W0:Y:S02]  /*0bd0*/  F2I.NTZ R0, R0 ;  /* 0x0000000000007305 */ /* 0x000e240000203100 */
[----:B0-----:R-:W-:Y:S01]  /*0be0*/  I2FP.F32.S32 R3, R0 ;  /* 0x0000000000037245 */ /* 0x001fe20000201400 */
[----:B------:R-:W-:-:S04]  /*0bf0*/  IMAD.MOV.U32 R11, RZ, RZ, R0 ;  /* 0x000000ffff0b7224 */ /* 0x000fc800078e0000 */
        /* <DEDUP_REMOVED lines=9> */
[----:B------:R-:W0:Y:S01]  /*0c90*/  LDCU.64 UR4, c[0x4][0x10] ;  /* 0x01000200ff0477ac */ /* 0x000e220008000a00 */
[----:B------:R-:W-:Y:S01]  /*0ca0*/  IMAD.SHL.U32 R2, R16, 0x100, RZ ;  /* 0x0000010010027824 */ /* 0x000fe200078e00ff */
[----:B------:R-:W-:Y:S01]  /*0cb0*/  BSSY.RECONVERGENT B1, `(.L_x_9) ;  /* 0x0000013000017945 */ /* 0x000fe20003800200 */
[----:B------:R-:W-:Y:S02]  /*0cc0*/  IMAD.MOV.U32 R6, RZ, RZ, RZ ;  /* 0x000000ffff067224 */ /* 0x000fe400078e00ff */
[----:B------:R-:W-:Y:S01]  /*0cd0*/  IMAD.MOV.U32 R13, RZ, RZ, RZ ;  /* 0x000000ffff0d7224 */ /* 0x000fe200078e00ff */
[----:B------:R-:W-:Y:S01]  /*0ce0*/  LOP3.LUT R7, R2, 0x80000000, RZ, 0xfc, !PT ;  /* 0x8000000002077812 */ /* 0x000fe200078efcff */
[----:B------:R-:W-:Y:S02]  /*0cf0*/  IMAD.MOV.U32 R8, RZ, RZ, RZ ;  /* 0x000000ffff087224 */ /* 0x000fe400078e00ff */
[----:B------:R-:W-:Y:S02]  /*0d00*/  IMAD.MOV.U32 R0, RZ, RZ, R1 ;  /* 0x000000ffff007224 */ /* 0x000fe400078e0001 */
[----:B0-----:R-:W-:Y:S01]  /*0d10*/  IMAD.U32 R4, RZ, RZ, UR4 ;  /* 0x00000004ff047e24 */ /* 0x001fe2000f8e00ff */
[----:B------:R-:W-:-:S07]  /*0d20*/  MOV R5, UR5 ;  /* 0x0000000500057c02 */ /* 0x000fce0008000f00 */
.L_x_10:
[----:B------:R0:W2:Y:S01]  /*0d30*/  LDG.E.CONSTANT R2, desc[UR36][R4.64] ;  /* 0x0000002404027981 */ /* 0x0000a2000c1e9900 */
[----:B------:R-:W-:-:S05]  /*0d40*/  VIADD R8, R8, 0x1 ;  /* 0x0000000108087836 */ /* 0x000fca0000000000 */
[----:B------:R-:W-:Y:S02]  /*0d50*/  ISETP.NE.AND P1, PT, R8, 0x6, PT ;  /* 0x000000060800780c */ /* 0x000fe40003f25270 */
[----:B0-----:R-:W-:-:S05]  /*0d60*/  IADD3 R4, P3, PT, R4, 0x4, RZ ;  /* 0x0000000404047810 */ /* 0x001fca0007f7e0ff */
[----:B------:R-:W-:Y:S02]  /*0d70*/  IMAD.X R5, RZ, RZ, R5, P3 ;  /* 0x000000ffff057224 */ /* 0x000fe400018e0605 */
[----:B--2---:R-:W-:-:S03]  /*0d80*/  IMAD.WIDE.U32 R2, R2, R7, RZ ;  /* 0x0000000702027225 */ /* 0x004fc600078e00ff */
[----:B------:R-:W-:-:S05]  /*0d90*/  IADD3 R9, P2, PT, R2, R6, RZ ;  /* 0x0000000602097210 */ /* 0x000fca0007f5e0ff */
[----:B------:R0:W-:Y:S01]  /*0da0*/  STL [R0], R9 ;  /* 0x0000000900007387 */ /* 0x0001e20000100800 */
[----:B------:R-:W-:Y:S02]  /*0db0*/  IMAD.X R6, R3, 0x1, R13, P2 ;  /* 0x0000000103067824 */ /* 0x000fe400010e060d */
[----:B0-----:R-:W-:Y:S01]  /*0dc0*/  VIADD R0, R0, 0x4 ;  /* 0x0000000400007836 */ /* 0x001fe20000000000 */
[----:B------:R-:W-:Y:S06]  /*0dd0*/  @P1 BRA `(.L_x_10) ;  /* 0xfffffffc00d41947 */ /* 0x000fec000383ffff */
[----:B------:R-:W-:Y:S05]  /*0de0*/  BSYNC.RECONVERGENT B1 ;  /* 0x0000000000017941 */ /* 0x000fea0003800200 */
.L_x_9:
[----:B------:R-:W-:Y:S01]  /*0df0*/  SHF.R.U32.HI R0, RZ, 0x17, R16 ;  /* 0x00000017ff007819 */ /* 0x000fe20000011610 */
[----:B------:R0:W-:Y:S03]  /*0e00*/  STL [R1+0x18], R6 ;  /* 0x0000180601007387 */ /* 0x0001e60000100800 */
[C---:B------:R-:W-:Y:S01]  /*0e10*/  LOP3.LUT P1, R4, R0.reuse, 0x1f, RZ, 0xc0, !PT ;  /* 0x0000001f00047812 */ /* 0x040fe2000782c0ff */
[----:B------:R-:W-:-:S05]  /*0e20*/  VIADD R2, R0, 0xffffff80 ;  /* 0xffffff8000027836 */ /* 0x000fca0000000000 */
        /* <DEDUP_REMOVED lines=17> */
[----:B------:R-:W-:Y:S01]  /*0f40*/  LEA.HI R0, R2, R3, RZ, 0x1 ;  /* 0x0000000302007211 */ /* 0x000fe200078f08ff */
[----:B-1----:R-:W-:-:S10]  /*0f50*/  DMUL R4, R8, UR4 ;  /* 0x0000000408047c28 */ /* 0x002fd40008000000 */
[----:B------:R-:W1:Y:S02]  /*0f60*/  F2F.F32.F64 R4, R4 ;  /* 0x0000000400047310 */ /* 0x000e640000301000 */
[----:B01----:R-:W-:-:S07]  /*0f70*/  FSEL R2, -R4, R4, !P1 ;  /* 0x0000000404027208 */ /* 0x003fce0004800100 */
.L_x_8:
[----:B------:R-:W-:Y:S05]  /*0f80*/  BSYNC.RECONVERGENT B0 ;  /* 0x0000000000007941 */ /* 0x000fea0003800200 */
.L_x_7:
[----:B------:R-:W-:Y:S02]  /*0f90*/  IMAD.MOV.U32 R5, RZ, RZ, 0x37cbac00 ;  /* 0x37cbac00ff057424 */ /* 0x000fe400078e00ff */
[----:B------:R-:W-:Y:S01]  /*0fa0*/  FMUL R3, R2, R2 ;  /* 0x0000000202037220 */ /* 0x000fe20000400000 */
[C---:B------:R-:W-:Y:S01]  /*0fb0*/  LOP3.LUT R6, R0.reuse, 0x1, RZ, 0xc0, !PT ;  /* 0x0000000100067812 */ /* 0x040fe200078ec0ff */
[----:B------:R-:W-:Y:S01]  /*0fc0*/  IMAD.MOV.U32 R13, RZ, RZ, 0x3d2aaabb ;  /* 0x3d2aaabbff0d7424 */ /* 0x000fe200078e00ff */
[----:B------:R-:W-:Y:S01]  /*0fd0*/  LOP3.LUT P2, RZ, R0, 0x2, RZ, 0xc0, !PT ;  /* 0x0000000200ff7812 */ /* 0x000fe2000784c0ff */
[----:B------:R-:W-:Y:S01]  /*0fe0*/  FFMA R4, R3, R5, -0.0013887860113754868507 ;  /* 0xbab607ed03047423 */ /* 0x000fe20000000005 */
[----:B------:R-:W-:Y:S01]  /*0ff0*/  ISETP.NE.U32.AND P1, PT, R6, 0x1, PT ;  /* 0x000000010600780c */ /* 0x000fe20003f25070 */
[----:B------:R-:W-:Y:S01]  /*1000*/  IMAD.MOV.U32 R7, RZ, RZ, 0x3effffff ;  /* 0x3effffffff077424 */ /* 0x000fe200078e00ff */
[----:B------:R-:W-:Y:S02]  /*1010*/  BSSY.RECONVERGENT B0, `(.L_x_11) ;  /* 0x000003e000007945 */ /* 0x000fe40003800200 */
[----:B------:R-:W-:-:S02]  /*1020*/  FSEL R4, R4, -0.00019574658654164522886, !P1 ;  /* 0xb94d415304047808 */ /* 0x000fc40004800000 */
[----:B------:R-:W-:Y:S02]  /*1030*/  FSEL R6, R13, 0.0083327032625675201416, !P1 ;  /* 0x3c0885e40d067808 */ /* 0x000fe40004800000 */
[----:B------:R-:W-:Y:S02]  /*1040*/  FSEL R0, R2, 1, P1 ;  /* 0x3f80000002007808 */ /* 0x000fe40000800000 */
[----:B------:R-:W-:Y:S01]  /*1050*/  FSEL R15, -R7, -0.16666662693023681641, !P1 ;  /* 0xbe2aaaa8070f7808 */ /* 0x000fe20004800100 */
[C---:B------:R-:W-:Y:S02]  /*1060*/  FFMA R4, R3.reuse, R4, R6 ;  /* 0x0000000403047223 */ /* 0x040fe40000000006 */
[C---:B------:R-:W-:Y:S02]  /*1070*/  FFMA R9, R3.reuse, R0, RZ ;  /* 0x0000000003097223 */ /* 0x040fe400000000ff */
[----:B------:R-:W-:-:S04]  /*1080*/  FFMA R4, R3, R4, R15 ;  /* 0x0000000403047223 */ /* 0x000fc8000000000f */
[----:B------:R-:W-:-:S04]  /*1090*/  FFMA R12, R9, R4, R0 ;  /* 0x00000004090c7223 */ /* 0x000fc80000000000 */
[----:B------:R-:W-:Y:S01]  /*10a0*/  @P2 FADD R12, RZ, -R12 ;  /* 0x8000000cff0c2221 */ /* 0x000fe20000000000 */
        /* <DEDUP_REMOVED lines=12> */
[----:B------:R-:W-:Y:S01]  /*1170*/  IMAD.MOV.U32 R0, RZ, RZ, R1 ;  /* 0x000000ffff007224 */ /* 0x000fe200078e0001 */
[----:B0-----:R-:W-:Y:S01]  /*1180*/  MOV R2, UR4 ;  /* 0x0000000400027c02 */ /* 0x001fe20008000f00 */
[----:B------:R-:W-:-:S07]  /*1190*/  IMAD.U32 R3, RZ, RZ, UR5 ;  /* 0x00000005ff037e24 */ /* 0x000fce000f8e00ff */
.L_x_14:
        /* <DEDUP_REMOVED lines=12> */
.L_x_13:
        /* <DEDUP_REMOVED lines=12> */
[----:B---3--:R-:W-:Y:S02]  /*1320*/  @P0 SHF.L.W.U32.HI R3, R2, R16, R3 ;  /* 0x0000001002030219 */ /* 0x008fe40000010e03 */
[--C-:B------:R-:W-:Y:S02]  /*1330*/  SHF.R.U32.HI R11, RZ, 0x1e, R0.reuse ;  /* 0x0000001eff0b7819 */ /* 0x100fe40000011600 */
[C---:B------:R-:W-:Y:S01]  /*1340*/  SHF.L.W.U32.HI R2, R3.reuse, 0x2, R0 ;  /* 0x0000000203027819 */ /* 0x040fe20000010e00 */
[----:B------:R-:W-:-:S03]  /*1350*/  IMAD.SHL.U32 R3, R3, 0x4, RZ ;  /* 0x0000000403037824 */ /* 0x000fc600078e00ff */
[----:B------:R-:W-:Y:S02]  /*1360*/  SHF.R.S32.HI R4, RZ, 0x1f, R2 ;  /* 0x0000001fff047819 */ /* 0x000fe40000011402 */
[----:B------:R-:W-:Y:S02]  /*1370*/  ISETP.GE.AND P0, PT, R2, RZ, PT ;  /* 0x000000ff0200720c */ /* 0x000fe40003f06270 */
[C---:B------:R-:W-:Y:S02]  /*1380*/  LOP3.LUT R8, R4.reuse, R3, RZ, 0x3c, !PT ;  /* 0x0000000304087212 */ /* 0x040fe400078e3cff */
[----:B------:R-:W-:Y:S02]  /*1390*/  LOP3.LUT R9, R4, R2, RZ, 0x3c, !PT ;  /* 0x0000000204097212 */ /* 0x000fe400078e3cff */
[----:B------:R-:W-:-:S04]  /*13a0*/  LEA.HI R11, R2, R11, RZ, 0x1 ;  /* 0x0000000b020b7211 */ /* 0x000fc800078f08ff */
[----:B------:R-:W1:Y:S02]  /*13b0*/  I2F.F64.S64 R8, R8 ;  /* 0x0000000800087312 */ /* 0x000e640000301c00 */
[----:B-1----:R-:W-:-:S10]  /*13c0*/  DMUL R14, R8, UR4 ;  /* 0x00000004080e7c28 */ /* 0x002fd40008000000 */
[----:B------:R-:W1:Y:S02]  /*13d0*/  F2F.F32.F64 R14, R14 ;  /* 0x0000000e000e7310 */ /* 0x000e640000301000 */
[----:B01----:R-:W-:-:S07]  /*13e0*/  FSEL R10, -R14, R14, !P0 ;  /* 0x0000000e0e0a7208 */ /* 0x003fce0004000100 */
.L_x_12:
[----:B------:R-:W-:Y:S05]  /*13f0*/  BSYNC.RECONVERGENT B0 ;  /* 0x0000000000007941 */ /* 0x000fea0003800200 */
.L_x_11:
[C---:B------:R-:W-:Y:S01]  /*1400*/  LOP3.LUT R0, R11.reuse, 0x1, RZ, 0xc0, !PT ;  /* 0x000000010b007812 */ /* 0x040fe200078ec0ff */
[----:B------:R-:W-:Y:S01]  /*1410*/  FMUL R2, R10, R10 ;  /* 0x0000000a0a027220 */ /* 0x000fe20000400000 */
[----:B------:R-:W-:Y:S01]  /*1420*/  LOP3.LUT P1, RZ, R11, 0x2, RZ, 0xc0, !PT ;  /* 0x000000020bff7812 */ /* 0x000fe2000782c0ff */
[----:B------:R-:W-:Y:S01]  /*1430*/  BSSY.RECONVERGENT B0, `(.L_x_15) ;  /* 0x0000048000007945 */ /* 0x000fe20003800200 */
[----:B------:R-:W-:Y:S01]  /*1440*/  ISETP.NE.U32.AND P0, PT, R0, 0x1, PT ;  /* 0x000000010000780c */ /* 0x000fe20003f05070 */
[----:B------:R-:W-:-:S03]  /*1450*/  FFMA R0, R2, R5, -0.0013887860113754868507 ;  /* 0xbab607ed02007423 */ /* 0x000fc60000000005 */
[----:B------:R-:W-:Y:S02]  /*1460*/  FSEL R13, R13, 0.0083327032625675201416, !P0 ;  /* 0x3c0885e40d0d7808 */ /* 0x000fe40004000000 */
[----:B------:R-:W-:Y:S02]  /*1470*/  FSEL R3, R0, -0.00019574658654164522886, !P0 ;  /* 0xb94d415300037808 */ /* 0x000fe40004000000 */
[----:B------:R-:W-:Y:S02]  /*1480*/  FSEL R0, R10, 1, P0 ;  /* 0x3f8000000a007808 */ /* 0x000fe40000000000 */
[----:B------:R-:W-:Y:S01]  /*1490*/  FSEL R4, -R7, -0.16666662693023681641, !P0 ;  /* 0xbe2aaaa807047808 */ /* 0x000fe20004000100 */
[C---:B------:R-:W-:Y:S01]  /*14a0*/  FFMA R13, R2.reuse, R3, R13 ;  /* 0x00000003020d7223 */ /* 0x040fe2000000000d */
[----:B------:R-:W-:Y:S01]  /*14b0*/  FSETP.GE.AND P0, PT, |R19|, 105615, PT ;  /* 0x47ce47801300780b */ /* 0x000fe20003f06200 */
[C---:B------:R-:W-:Y:S02]  /*14c0*/  FFMA R3, R2.reuse, R0, RZ ;  /* 0x0000000002037223 */ /* 0x040fe400000000ff */
[----:B------:R-:W-:-:S04]  /*14d0*/  FFMA R4, R2, R13, R4 ;  /* 0x0000000d02047223 */ /* 0x000fc80000000004 */
[----:B------:R-:W-:-:S04]  /*14e0*/  FFMA R3, R3, R4, R0 ;  /* 0x0000000403037223 */ /* 0x000fc80000000000 */
[----:B------:R-:W-:-:S04]  /*14f0*/  @P1 FADD R3, RZ, -R3 ;  /* 0x80000003ff031221 */ /* 0x000fc80000000000 */
[----:B------:R-:W-:Y:S01]  /*1500*/  FMUL R12, R12, R3 ;  /* 0x000000030c0c7220 */ /* 0x000fe20000400000 */
        /* <DEDUP_REMOVED lines=8> */
[----:B------:R-:W-:Y:S01]  /*1590*/  MOV R4, RZ ;  /* 0x000000ff00047202 */ /* 0x000fe20000000f00 */
[----:B------:R-:W-:Y:S02]  /*15a0*/  IMAD.MOV.U32 R11, RZ, RZ, RZ ;  /* 0x000000ffff0b7224 */ /* 0x000fe400078e00ff */
[----:B------:R-:W-:Y:S01]  /*15b0*/  IMAD.MOV.U32 R8, RZ, RZ, RZ ;  /* 0x000000ffff087224 */ /* 0x000fe200078e00ff */
[----:B------:R-:W-:Y:S01]  /*15c0*/  LOP3.LUT R13, R2, 0x80000000, RZ, 0xfc, !PT ;  /* 0x80000000020d7812 */ /* 0x000fe200078efcff */
[----:B------:R-:W-:Y:S02]  /*15d0*/  IMAD.MOV.U32 R0, RZ, RZ, R1 ;  /* 0x000000ffff007224 */ /* 0x000fe400078e0001 */
[----:B0-----:R-:W-:-:S02]  /*15e0*/  IMAD.U32 R6, RZ, RZ, UR4 ;  /* 0x00000004ff067e24 */ /* 0x001fc4000f8e00ff */
[----:B------:R-:W-:-:S07]  /*15f0*/  IMAD.U32 R7, RZ, RZ, UR5 ;  /* 0x00000005ff077e24 */ /* 0x000fce000f8e00ff */
.L_x_18:
        /* <DEDUP_REMOVED lines=12> */
.L_x_17:
        /* <DEDUP_REMOVED lines=12> */
[----:B------:R-:W-:Y:S01]  /*1780*/  UMOV UR5, 0x3bf921fb ;  /* 0x3bf921fb00057882 */ /* 0x000fe20000000000 */
[----:B------:R-:W-:-:S02]  /*1790*/  ISETP.GE.AND P1, PT, R23, RZ, PT ;  /* 0x000000ff1700720c */ /* 0x000fc40003f26270 */
[-C--:B--2---:R-:W-:Y:S02]  /*17a0*/  @P0 SHF.L.W.U32.HI R0, R3, R6.reuse, R0 ;  /* 0x0000000603000219 */ /* 0x084fe40000010e00 */
[----:B---3--:R-:W-:Y:S02]  /*17b0*/  @P0 SHF.L.W.U32.HI R3, R2, R6, R3 ;  /* 0x0000000602030219 */ /* 0x008fe40000010e03 */
[--C-:B------:R-:W-:Y:S02]  /*17c0*/  SHF.R.U32.HI R9, RZ, 0x1e, R0.reuse ;  /* 0x0000001eff097819 */ /* 0x100fe40000011600 */
[C---:B------:R-:W-:Y:S01]  /*17d0*/  SHF.L.W.U32.HI R24, R3.reuse, 0x2, R0 ;  /* 0x0000000203187819 */ /* 0x040fe20000010e00 */
[----:B------:R-:W-:-:S03]  /*17e0*/  IMAD.SHL.U32 R3, R3, 0x4, RZ ;  /* 0x0000000403037824 */ /* 0x000fc600078e00ff */
[----:B------:R-:W-:Y:S02]  /*17f0*/  SHF.R.S32.HI R2, RZ, 0x1f, R24 ;  /* 0x0000001fff027819 */ /* 0x000fe40000011418 */
[----:B------:R-:W-:Y:S02]  /*1800*/  LOP3.LUT R19, R24, R19, RZ, 0x3c, !PT ;  /* 0x0000001318137212 */ /* 0x000fe400078e3cff */
[C---:B------:R-:W-:Y:S02]  /*1810*/  LOP3.LUT R6, R2.reuse, R3, RZ, 0x3c, !PT ;  /* 0x0000000302067212 */ /* 0x040fe400078e3cff */
[----:B------:R-:W-:Y:S02]  /*1820*/  LOP3.LUT R7, R2, R24, RZ, 0x3c, !PT ;  /* 0x0000001802077212 */ /* 0x000fe400078e3cff */
[----:B------:R-:W-:Y:S02]  /*1830*/  LEA.HI R24, R24, R9, RZ, 0x1 ;  /* 0x0000000918187211 */ /* 0x000fe400078f08ff */
[----:B------:R-:W-:-:S02]  /*1840*/  ISETP.GE.AND P0, PT, R19, RZ, PT ;  /* 0x000000ff1300720c */ /* 0x000fc40003f06270 */
[----:B------:R-:W1:Y:S01]  /*1850*/  I2F.F64.S64 R6, R6 ;  /* 0x0000000600067312 */ /* 0x000e620000301c00 */
[----:B------:R-:W-:-:S04]  /*1860*/  IMAD.MOV R0, RZ, RZ, -R24 ;  /* 0x000000ffff007224 */ /* 0x000fc800078e0a18 */
[----:B------:R-:W-:Y:S01]  /*1870*/  @!P1 IMAD.MOV.U32 R24, RZ, RZ, R0 ;  /* 0x000000ffff189224 */ /* 0x000fe200078e0000 */
[----:B-1----:R-:W-:-:S10]  /*1880*/  DMUL R2, R6, UR4 ;  /* 0x0000000406027c28 */ /* 0x002fd40008000000 */
[----:B------:R-:W1:Y:S02]  /*1890*/  F2F.F32.F64 R2, R2 ;  /* 0x0000000200027310 */ /* 0x000e640000301000 */
[----:B01----:R-:W-:-:S07]  /*18a0*/  FSEL R22, -R2, R2, !P0 ;  /* 0x0000000202167208 */ /* 0x003fce0004000100 */
.L_x_16:
[----:B------:R-:W-:Y:S05]  /*18b0*/  BSYNC.RECONVERGENT B0 ;  /* 0x0000000000007941 */ /* 0x000fea0003800200 */
.L_x_15:
[----:B------:R-:W-:Y:S01]  /*18c0*/  FMUL R0, R22, R22 ;  /* 0x0000001616007220 */ /* 0x000fe20000400000 */
[----:B------:R-:W-:Y:S01]  /*18d0*/  LOP3.LUT R2, R24, 0x1, RZ, 0xc0, !PT ;  /* 0x0000000118027812 */ /* 0x000fe200078ec0ff */
[----:B------:R-:W-:Y:S01]  /*18e0*/  IMAD.MOV.U32 R3, RZ, RZ, 0x3c0885e4 ;  /* 0x3c0885e4ff037424 */ /* 0x000fe200078e00ff */
[----:B------:R-:W-:Y:S05]  /*18f0*/  WARPSYNC.ALL ;  /* 0x0000000000007948 */ /* 0x000fea0003800000 */
[----:B------:R-:W-:Y:S01]  /*1900*/  FFMA R5, R0, R5, -0.0013887860113754868507 ;  /* 0xbab607ed00057423 */ /* 0x000fe20000000005 */
[----:B------:R-:W-:Y:S01]  /*1910*/  ISETP.NE.U32.AND P0, PT, R2, 0x1, PT ;  /* 0x000000010200780c */ /* 0x000fe20003f05070 */
[----:B------:R-:W-:-:S02]  /*1920*/  VIADD R24, R24, 0x1 ;  /* 0x0000000118187836 */ /* 0x000fc40000000000 */
[----:B------:R-:W-:Y:S01]  /*1930*/  IMAD.MOV.U32 R2, RZ, RZ, 0x3e2aaaa8 ;  /* 0x3e2aaaa8ff027424 */ /* 0x000fe200078e00ff */
[----:B------:R-:W-:Y:S01]  /*1940*/  FSEL R5, R5, -0.00019574658654164522886, P0 ;  /* 0xb94d415305057808 */ /* 0x000fe20000000000 */
[----:B------:R-:W-:Y:S01]  /*1950*/  IMAD R17, R17, 0x5, R18 ;  /* 0x0000000511117824 */ /* 0x000fe200078e0212 */
[----:B------:R-:W-:Y:S02]  /*1960*/  FSEL R3, R3, 0.041666727513074874878, !P0 ;  /* 0x3d2aaabb03037808 */ /* 0x000fe40004000000 */
[----:B------:R-:W-:Y:S02]  /*1970*/  LOP3.LUT P1, RZ, R24, 0x2, RZ, 0xc0, !PT ;  /* 0x0000000218ff7812 */ /* 0x000fe4000782c0ff */
[----:B------:R-:W-:Y:S01]  /*1980*/  FSEL R22, R22, 1, !P0 ;  /* 0x3f80000016167808 */ /* 0x000fe20004000000 */
[----:B------:R-:W-:Y:S01]  /*1990*/  FFMA R5, R0, R5, R3 ;  /* 0x0000000500057223 */ /* 0x000fe20000000003 */
[----:B------:R-:W-:-:S03]  /*19a0*/  FSEL R2, -R2, -0.4999999701976776123, !P0 ;  /* 0xbeffffff02027808 */ /* 0x000fc60004000100 */
[C---:B------:R-:W-:Y:S02]  /*19b0*/  FFMA R3, R0.reuse, R22, RZ ;  /* 0x0000001600037223 */ /* 0x040fe400000000ff */
[----:B------:R-:W-:Y:S02]  /*19c0*/  FFMA R2, R0, R5, R2 ;  /* 0x0000000500027223 */ /* 0x000fe40000000002 */
[----:B------:R-:W0:Y:S02]  /*19d0*/  LDC.64 R4, c[0x0][0x380] ;  /* 0x0000e000ff047b82 */ /* 0x000e240000000a00 */
[----:B------:R-:W-:-:S04]  /*19e0*/  FFMA R3, R3, R2, R22 ;  /* 0x0000000203037223 */ /* 0x000fc80000000016 */
[----:B------:R-:W-:-:S04]  /*19f0*/  @P1 FADD R3, RZ, -R3 ;  /* 0x80000003ff031221 */ /* 0x000fc80000000000 */
[----:B------:R-:W-:-:S06]  /*1a00*/  FADD R3, R12, R3 ;  /* 0x000000030c037221 */ /* 0x000fcc0000000000 */
[----:B------:R-:W1:Y:S01]  /*1a10*/  F2F.F64.F32 R2, R3 ;  /* 0x0000000300027310 */ /* 0x000e620000201800 */
[----:B0-----:R-:W-:-:S05]  /*1a20*/  IMAD.WIDE.U32 R4, R17, 0x8, R4 ;  /* 0x0000000811047825 */ /* 0x001fca00078e0004 */
[----:B-1----:R-:W-:Y:S01]  /*1a30*/  STG.E.64 desc[UR36][R4.64], R2 ;  /* 0x0000000204007986 */ /* 0x002fe2000c101b24 */
[----:B------:R-:W-:Y:S06]  /*1a40*/  BAR.SYNC.DEFER_BLOCKING 0x0 ;  /* 0x0000000000007b1d */ /* 0x000fec0000010000 */
[----:B------:R-:W-:Y:S05]  /*1a50*/  EXIT ;  /* 0x000000000000794d */ /* 0x000fea0003800000 */
.L_x_19:
[----:B------:R-:W-:-:S00]  /*1a60*/  BRA `(.L_x_19) ;  /* 0xfffffffc00fc7947 */ /* 0x000fc0000383ffff */
[----:B------:R-:W-:-:S00]  /*1a70*/  NOP ;  /* 0x0000000000007918 */ /* 0x000fc00000000000 */
        /* <DEDUP_REMOVED lines=8> */
.L_x_20:


//--------------------- .nv.global.init           --------------------------
	.section	.nv.global.init,"aw",@progbits
	.align	4
.nv.global.init:
	.type		__cudart_i2opi_f,@object
	.size		__cudart_i2opi_f,($str - __cudart_i2opi_f)
__cudart_i2opi_f:
        /*0000*/ 	.byte	0x41, 0x90, 0x43, 0x3c, 0x99, 0x95, 0x62, 0xdb, 0xc0, 0xdd, 0x34, 0xf5, 0xd1, 0x57, 0x27, 0xfc
        /*0010*/ 	.byte	0x29, 0x15, 0x44, 0x4e, 0x6e, 0x83, 0xf9, 0xa2
	.type		$str,@object
	.size		$str,(.L_0 - $str)
$str:
        /*0018*/ 	.byte	0x48, 0x65, 0x6c, 0x6c, 0x6f, 0x20, 0x66, 0x72, 0x6f, 0x6d, 0x20, 0x73, 0x69, 0x6e, 0x20, 0x25
        /*0028*/ 	.byte	0x66, 0x2c, 0x20, 0x63, 0x6f, 0x73, 0x20, 0x25, 0x66, 0x2c, 0x20, 0x74, 0x68, 0x72, 0x65, 0x61
        /*0038*/ 	.byte	0x64, 0x79, 0x20, 0x25, 0x64, 0x0a, 0x00
.L_0:


//--------------------- .nv.shared.reserved.0     --------------------------
	.section	.nv.shared.reserved.0,"aw",@nobits
	.weak		__nv_reservedSMEM_offset_0_alias
	.size		__nv_reservedSMEM_offset_0_alias, 0, 64
	.other		__nv_reservedSMEM_offset_0_alias,@"STO_CUDA_RESERVED_SHARED STV_DEFAULT"
__nv_reservedSMEM_offset_0_alias:
	.zero		0
	.zero		64


//--------------------- .nv.constant0._Z4initPd   --------------------------
	.section	.nv.constant0._Z4initPd,"a",@progbits
	.sectionflags	@""
	.align	4
.nv.constant0._Z4initPd:
	.zero		904


//--------------------- SYMBOLS --------------------------

	.type		.nv.reservedSmem.offset0,@object
	.size		.nv.reservedSmem.offset0,0x4
	.type		vprintf,@function
